//
// Generated by NVIDIA NVVM Compiler
//
// Compiler Build ID: CL-36424714
// Cuda compilation tools, release 13.0, V13.0.88
// Based on NVVM 20.0.0
//

.version 9.0
.target sm_100
.address_size 64

	// .globl	_Z21vectorAddition_kernelPiS_S_i

.visible .entry _Z21vectorAddition_kernelPiS_S_i(
	.param .u64 .ptr .align 1 _Z21vectorAddition_kernelPiS_S_i_param_0,
	.param .u64 .ptr .align 1 _Z21vectorAddition_kernelPiS_S_i_param_1,
	.param .u64 .ptr .align 1 _Z21vectorAddition_kernelPiS_S_i_param_2,
	.param .u32 _Z21vectorAddition_kernelPiS_S_i_param_3
)
{
	.reg .pred 	%p<2>;
	.reg .b32 	%r<6>;
	.reg .b64 	%rd<11>;

	ld.param.u64 	%rd1, [_Z21vectorAddition_kernelPiS_S_i_param_0];
	ld.param.u64 	%rd2, [_Z21vectorAddition_kernelPiS_S_i_param_1];
	ld.param.u64 	%rd3, [_Z21vectorAddition_kernelPiS_S_i_param_2];
	ld.param.u32 	%r2, [_Z21vectorAddition_kernelPiS_S_i_param_3];
	mov.u32 	%r1, %tid.x;
	setp.ge.s32 	%p1, %r1, %r2;
	@%p1 bra 	$L__BB0_2;
	cvta.to.global.u64 	%rd4, %rd1;
	cvta.to.global.u64 	%rd5, %rd2;
	cvta.to.global.u64 	%rd6, %rd3;
	mul.wide.u32 	%rd7, %r1, 4;
	add.s64 	%rd8, %rd4, %rd7;
	ld.global.u32 	%r3, [%rd8];
	add.s64 	%rd9, %rd5, %rd7;
	ld.global.u32 	%r4, [%rd9];
	add.s32 	%r5, %r4, %r3;
	add.s64 	%rd10, %rd6, %rd7;
	st.global.u32 	[%rd10], %r5;
$L__BB0_2:
	ret;

}


// ===== COMPILED SASS (sm_100) =====

	.target	sm_100

	.elftype	@"ET_EXEC"


//--------------------- .note.nv.tkinfo           --------------------------
	.section	.note.nv.tkinfo,"",@"SHT_NOTE"
	.sectionflags	@"SHF_NOTE_NV_TKINFO"
	.tkinfo
        /*0018*/ 	.word	0x00000002
        /*0030*/ 	.string	""
        /*0030*/ 	.string	"ptxas"
        /*0030*/ 	.string	"Cuda compilation tools, release 13.0, V13.0.88"
        /*0030*/ 	.string	"Build cuda_13.0.r13.0/compiler.36424714_0"
        /*0030*/ 	.string	"-arch sm_100 -m 64 "



//--------------------- .note.nv.cuinfo           --------------------------
	.section	.note.nv.cuinfo,"",@"SHT_NOTE"
	.sectionflags	@"SHF_NOTE_NV_CUINFO"
        /*0018*/ 	.short	0x0002
        /*001a*/ 	.short	0x0064
        /*001c*/ 	.short	0x0082
	.zero		2


//--------------------- .nv.info                  --------------------------
	.section	.nv.info,"",@"SHT_CUDA_INFO"
	.align	4


	//----- nvinfo : EIATTR_REGCOUNT
	.align		4
        /*0000*/ 	.byte	0x04, 0x2f
        /*0002*/ 	.short	(.L_1 - .L_0)
	.align		4
.L_0:
        /*0004*/ 	.word	index@(_Z21vectorAddition_kernelPiS_S_i)
        /*0008*/ 	.word	0x0000000c


	//----- nvinfo : EIATTR_FRAME_SIZE
	.align		4
.L_1:
        /*000c*/ 	.byte	0x04, 0x11
        /*000e*/ 	.short	(.L_3 - .L_2)
	.align		4
.L_2:
        /*0010*/ 	.word	index@(_Z21vectorAddition_kernelPiS_S_i)
        /*0014*/ 	.word	0x00000000


	//----- nvinfo : EIATTR_MIN_STACK_SIZE
	.align		4
.L_3:
        /*0018*/ 	.byte	0x04, 0x12
        /*001a*/ 	.short	(.L_5 - .L_4)
	.align		4
.L_4:
        /*001c*/ 	.word	index@(_Z21vectorAddition_kernelPiS_S_i)
        /*0020*/ 	.word	0x00000000
.L_5:


//--------------------- .nv.compat                --------------------------
	.section	.nv.compat,"",@"SHT_CUDA_COMPAT_INFO"
	.align	4
        /*0000*/ 	.byte	0x02, 0x09, 0x00, 0x00, 0x02, 0x02, 0x01, 0x00, 0x02, 0x05, 0x05, 0x00, 0x03, 0x07, 0x01, 0x01
        /*0010*/ 	.byte	0x02, 0x03, 0x00, 0x00, 0x02, 0x06, 0x01, 0x00, 0x04, 0x0b, 0x08, 0x00, 0x09, 0x00, 0x00, 0x00
        /*0020*/ 	.byte	0x00, 0x00, 0x00, 0x00


//--------------------- .nv.info._Z21vectorAddition_kernelPiS_S_i --------------------------
	.section	.nv.info._Z21vectorAddition_kernelPiS_S_i,"",@"SHT_CUDA_INFO"
	.sectionflags	@""
	.align	4


	//----- nvinfo : EIATTR_CUDA_API_VERSION
	.align		4
        /*0000*/ 	.byte	0x04, 0x37
        /*0002*/ 	.short	(.L_7 - .L_6)
.L_6:
        /*0004*/ 	.word	0x00000082


	//----- nvinfo : EIATTR_KPARAM_INFO
	.align		4
.L_7:
        /*0008*/ 	.byte	0x04, 0x17
        /*000a*/ 	.short	(.L_9 - .L_8)
.L_8:
        /*000c*/ 	.word	0x00000000
        /*0010*/ 	.short	0x0003
        /*0012*/ 	.short	0x0018
        /*0014*/ 	.byte	0x00, 0xf0, 0x11, 0x00


	//----- nvinfo : EIATTR_KPARAM_INFO
	.align		4
.L_9:
        /*0018*/ 	.byte	0x04, 0x17
        /*001a*/ 	.short	(.L_11 - .L_10)
.L_10:
        /*001c*/ 	.word	0x00000000
        /*0020*/ 	.short	0x0002
        /*0022*/ 	.short	0x0010
        /*0024*/ 	.byte	0x00, 0xf5, 0x21, 0x00


	//----- nvinfo : EIATTR_KPARAM_INFO
	.align		4
.L_11:
        /*0028*/ 	.byte	0x04, 0x17
        /*002a*/ 	.short	(.L_13 - .L_12)
.L_12:
        /*002c*/ 	.word	0x00000000
        /*0030*/ 	.short	0x0001
        /*0032*/ 	.short	0x0008
        /*0034*/ 	.byte	0x00, 0xf5, 0x21, 0x00


	//----- nvinfo : EIATTR_KPARAM_INFO
	.align		4
.L_13:
        /*0038*/ 	.byte	0x04, 0x17
        /*003a*/ 	.short	(.L_15 - .L_14)
.L_14:
        /*003c*/ 	.word	0x00000000
        /*0040*/ 	.short	0x0000
        /*0042*/ 	.short	0x0000
        /*0044*/ 	.byte	0x00, 0xf5, 0x21, 0x00


	//----- nvinfo : EIATTR_SPARSE_MMA_MASK
	.align		4
.L_15:
        /*0048*/ 	.byte	0x03, 0x50
        /*004a*/ 	.short	0x0000


	//----- nvinfo : EIATTR_MAXREG_COUNT
	.align		4
        /*004c*/ 	.byte	0x03, 0x1b
        /*004e*/ 	.short	0x00ff


	//----- nvinfo : EIATTR_MERCURY_ISA_VERSION
	.align		4
        /*0050*/ 	.byte	0x03, 0x5f
        /*0052*/ 	.short	0x0101


	//----- nvinfo : EIATTR_VRC_CTA_INIT_COUNT
	.align		4
        /*0054*/ 	.byte	0x02, 0x4a
	.zero		1
	.zero		1


	//----- nvinfo : EIATTR_EXIT_INSTR_OFFSETS
	.align		4
        /*0058*/ 	.byte	0x04, 0x1c
        /*005a*/ 	.short	(.L_17 - .L_16)


	//   ....[0]....
.L_16:
        /*005c*/ 	.word	0x00000040


	//   ....[1]....
        /*0060*/ 	.word	0x00000100


	//----- nvinfo : EIATTR_CBANK_PARAM_SIZE
	.align		4
.L_17:
        /*0064*/ 	.byte	0x03, 0x19
        /*0066*/ 	.short	0x001c


	//----- nvinfo : EIATTR_PARAM_CBANK
	.align		4
        /*0068*/ 	.byte	0x04, 0x0a
        /*006a*/ 	.short	(.L_19 - .L_18)
	.align		4
.L_18:
        /*006c*/ 	.word	index@(.nv.constant0._Z21vectorAddition_kernelPiS_S_i)
        /*0070*/ 	.short	0x0380
        /*0072*/ 	.short	0x001c


	//----- nvinfo : EIATTR_SW_WAR
	.align		4
.L_19:
        /*0074*/ 	.byte	0x04, 0x36
        /*0076*/ 	.short	(.L_21 - .L_20)
.L_20:
        /*0078*/ 	.word	0x00000008
.L_21:


//--------------------- .nv.callgraph             --------------------------
	.section	.nv.callgraph,"",@"SHT_CUDA_CALLGRAPH"
	.align	4
	.sectionentsize	8
	.align		4
        /*0000*/ 	.word	0x00000000
	.align		4
        /*0004*/ 	.word	0xffffffff
	.align		4
        /*0008*/ 	.word	0x00000000
	.align		4
        /*000c*/ 	.word	0xfffffffe
	.align		4
        /*0010*/ 	.word	0x00000000
	.align		4
        /*0014*/ 	.word	0xfffffffd
	.align		4
        /*0018*/ 	.word	0x00000000
	.align		4
        /*001c*/ 	.word	0xfffffffc


//--------------------- .text._Z21vectorAddition_kernelPiS_S_i --------------------------
	.section	.text._Z21vectorAddition_kernelPiS_S_i,"ax",@progbits
	.align	128
        .global         _Z21vectorAddition_kernelPiS_S_i
        .type           _Z21vectorAddition_kernelPiS_S_i,@function
        .size           _Z21vectorAddition_kernelPiS_S_i,(.L_x_1 - _Z21vectorAddition_kernelPiS_S_i)
        .other          _Z21vectorAddition_kernelPiS_S_i,@"STO_CUDA_ENTRY STV_DEFAULT"
_Z21vectorAddition_kernelPiS_S_i:
.text._Z21vectorAddition_kernelPiS_S_i:
[----:B------:R-:W-:Y:S01]  /*0000*/  LDC R1, c[0x0][0x37c] ;  /* 0x0000df00ff017b82 */ /* 0x000fe20000000800 */
[----:B------:R-:W0:Y:S01]  /*0010*/  S2R R9, SR_TID.X ;  /* 0x0000000000097919 */ /* 0x000e220000002100 */
[----:B------:R-:W0:Y:S02]  /*0020*/  LDCU UR4, c[0x0][0x398] ;  /* 0x00007300ff0477ac */ /* 0x000e240008000800 */
[----:B0-----:R-:W-:-:S13]  /*0030*/  ISETP.GE.AND P0, PT, R9, UR4, PT ;  /* 0x0000000409007c0c */ /* 0x001fda000bf06270 */
[----:B------:R-:W-:Y:S05]  /*0040*/  @P0 EXIT ;  /* 0x000000000000094d */ /* 0x000fea0003800000 */
[----:B------:R-:W0:Y:S01]  /*0050*/  LDC.64 R2, c[0x0][0x380] ;  /* 0x0000e000ff027b82 */ /* 0x000e220000000a00 */
[----:B------:R-:W1:Y:S07]  /*0060*/  LDCU.64 UR4, c[0x0][0x358] ;  /* 0x00006b00ff0477ac */ /* 0x000e6e0008000a00 */
[----:B------:R-:W2:Y:S08]  /*0070*/  LDC.64 R4, c[0x0][0x388] ;  /* 0x0000e200ff047b82 */ /* 0x000eb00000000a00 */
[----:B------:R-:W3:Y:S01]  /*0080*/  LDC.64 R6, c[0x0][0x390] ;  /* 0x0000e400ff067b82 */ /* 0x000ee20000000a00 */
[----:B0-----:R-:W-:-:S06]  /*0090*/  IMAD.WIDE.U32 R2, R9, 0x4, R2 ;  /* 0x0000000409027825 */ /* 0x001fcc00078e0002 */
[----:B-1----:R-:W4:Y:S01]  /*00a0*/  LDG.E R2, desc[UR4][R2.64] ;  /* 0x0000000402027981 */ /* 0x002f22000c1e1900 */
[----:B--2---:R-:W-:-:S06]  /*00b0*/  IMAD.WIDE.U32 R4, R9, 0x4, R4 ;  /* 0x0000000409047825 */ /* 0x004fcc00078e0004 */
[----:B------:R-:W4:Y:S01]  /*00c0*/  LDG.E R5, desc[UR4][R4.64] ;  /* 0x0000000404057981 */ /* 0x000f22000c1e1900 */
[----:B---3--:R-:W-:Y:S01]  /*00d0*/  IMAD.WIDE.U32 R6, R9, 0x4, R6 ;  /* 0x0000000409067825 */ /* 0x008fe200078e0006 */
[----:B----4-:R-:W-:-:S05]  /*00e0*/  IADD3 R9, PT, PT, R2, R5, RZ ;  /* 0x0000000502097210 */ /* 0x010fca0007ffe0ff */
[----:B------:R-:W-:Y:S01]  /*00f0*/  STG.E desc[UR4][R6.64], R9 ;  /* 0x0000000906007986 */ /* 0x000fe2000c101904 */
[----:B------:R-:W-:Y:S05]  /*0100*/  EXIT ;  /* 0x000000000000794d */ /* 0x000fea0003800000 */
.L_x_0:
[----:B------:R-:W-:-:S00]  /*0110*/  BRA `(.L_x_0) ;  /* 0xfffffffc00fc7947 */ /* 0x000fc0000383ffff */
[----:B------:R-:W-:-:S00]  /*0120*/  NOP ;  /* 0x0000000000007918 */ /* 0x000fc00000000000 */
        /* <DEDUP_REMOVED lines=13> */
.L_x_1:


//--------------------- .nv.shared.reserved.0     --------------------------
	.section	.nv.shared.reserved.0,"aw",@nobits
	.weak		__nv_reservedSMEM_offset_0_alias
	.size		__nv_reservedSMEM_offset_0_alias, 0, 64
	.other		__nv_reservedSMEM_offset_0_alias,@"STO_CUDA_RESERVED_SHARED STV_DEFAULT"
__nv_reservedSMEM_offset_0_alias:
	.zero		0
	.zero		64


//--------------------- .nv.constant0._Z21vectorAddition_kernelPiS_S_i --------------------------
	.section	.nv.constant0._Z21vectorAddition_kernelPiS_S_i,"a",@progbits
	.sectionflags	@""
	.align	4
.nv.constant0._Z21vectorAddition_kernelPiS_S_i:
	.zero		924


//--------------------- SYMBOLS --------------------------

	.type		.nv.reservedSmem.offset0,@object
	.size		.nv.reservedSmem.offset0,0x4
